	.headerflags	@"EF_CUDA_TEXMODE_UNIFIED EF_CUDA_64BIT_ADDRESS EF_CUDA_ACCELERATORS EF_CUDA_SM90 EF_CUDA_VIRTUAL_SM(EF_CUDA_SM90)"
	.elftype	@"ET_EXEC"


//--------------------- .nv.info                  --------------------------
	.section	.nv.info,"",@"SHT_CUDA_INFO"
	.align	4


	//----- nvinfo : EIATTR_REGCOUNT
	.align		4
        /*0000*/ 	.byte	0x04, 0x2f
        /*0002*/ 	.short	(.L_3 - .L_2)
	.align		4
.L_2:
        /*0004*/ 	.word	index@(triton_poi_fused__native_batch_norm_legit_no_training_leaky_relu_8)
        /*0008*/ 	.word	0x00000024


	//----- nvinfo : EIATTR_MIN_STACK_SIZE
	.align		4
.L_3:
        /*000c*/ 	.byte	0x04, 0x12
        /*000e*/ 	.short	(.L_5 - .L_4)
	.align		4
.L_4:
        /*0010*/ 	.word	index@(triton_poi_fused__native_batch_norm_legit_no_training_leaky_relu_8)
        /*0014*/ 	.word	0x00000000


	//----- nvinfo : EIATTR_FRAME_SIZE
	.align		4
.L_5:
        /*0018*/ 	.byte	0x04, 0x11
        /*001a*/ 	.short	(.L_7 - .L_6)
	.align		4
.L_6:
        /*001c*/ 	.word	index@(triton_poi_fused__native_batch_norm_legit_no_training_leaky_relu_8)
        /*0020*/ 	.word	0x00000000


	//----- nvinfo : EIATTR_MIN_STACK_SIZE
	.align		4
.L_7:
        /*0024*/ 	.byte	0x04, 0x12
        /*0026*/ 	.short	(.L_9 - .L_8)
	.align		4
.L_8:
        /*0028*/ 	.word	index@(triton_poi_fused__native_batch_norm_legit_no_training_leaky_relu_8)
        /*002c*/ 	.word	0x00000000
.L_9:


//--------------------- .nv.info.triton_poi_fused__native_batch_norm_legit_no_training_leaky_relu_8 --------------------------
	.section	.nv.info.triton_poi_fused__native_batch_norm_legit_no_training_leaky_relu_8,"",@"SHT_CUDA_INFO"
	.sectionflags	@""
	.align	4


	//----- nvinfo : EIATTR_CUDA_API_VERSION
	.align		4
        /*0000*/ 	.byte	0x04, 0x37
        /*0002*/ 	.short	(.L_11 - .L_10)
.L_10:
        /*0004*/ 	.word	0x0000007c


	//----- nvinfo : EIATTR_KPARAM_INFO
	.align		4
.L_11:
        /*0008*/ 	.byte	0x04, 0x17
        /*000a*/ 	.short	(.L_13 - .L_12)
.L_12:
        /*000c*/ 	.word	0x00000000
        /*0010*/ 	.short	0x0006
        /*0012*/ 	.short	0x0030
        /*0014*/ 	.byte	0x00, 0xf0, 0x11, 0x00


	//----- nvinfo : EIATTR_KPARAM_INFO
	.align		4
.L_13:
        /*0018*/ 	.byte	0x04, 0x17
        /*001a*/ 	.short	(.L_15 - .L_14)
.L_14:
        /*001c*/ 	.word	0x00000000
        /*0020*/ 	.short	0x0005
        /*0022*/ 	.short	0x0028
        /*0024*/ 	.byte	0x00, 0xf4, 0x21, 0x00


	//----- nvinfo : EIATTR_KPARAM_INFO
	.align		4
.L_15:
        /*0028*/ 	.byte	0x04, 0x17
        /*002a*/ 	.short	(.L_17 - .L_16)
.L_16:
        /*002c*/ 	.word	0x00000000
        /*0030*/ 	.short	0x0004
        /*0032*/ 	.short	0x0020
        /*0034*/ 	.byte	0x00, 0xf4, 0x21, 0x00


	//----- nvinfo : EIATTR_KPARAM_INFO
	.align		4
.L_17:
        /*0038*/ 	.byte	0x04, 0x17
        /*003a*/ 	.short	(.L_19 - .L_18)
.L_18:
        /*003c*/ 	.word	0x00000000
        /*0040*/ 	.short	0x0003
        /*0042*/ 	.short	0x0018
        /*0044*/ 	.byte	0x00, 0xf4, 0x21, 0x00


	//----- nvinfo : EIATTR_KPARAM_INFO
	.align		4
.L_19:
        /*0048*/ 	.byte	0x04, 0x17
        /*004a*/ 	.short	(.L_21 - .L_20)
.L_20:
        /*004c*/ 	.word	0x00000000
        /*0050*/ 	.short	0x0002
        /*0052*/ 	.short	0x0010
        /*0054*/ 	.byte	0x00, 0xf4, 0x21, 0x00


	//----- nvinfo : EIATTR_KPARAM_INFO
	.align		4
.L_21:
        /*0058*/ 	.byte	0x04, 0x17
        /*005a*/ 	.short	(.L_23 - .L_22)
.L_22:
        /*005c*/ 	.word	0x00000000
        /*0060*/ 	.short	0x0001
        /*0062*/ 	.short	0x0008
        /*0064*/ 	.byte	0x00, 0xf4, 0x21, 0x00


	//----- nvinfo : EIATTR_KPARAM_INFO
	.align		4
.L_23:
        /*0068*/ 	.byte	0x04, 0x17
        /*006a*/ 	.short	(.L_25 - .L_24)
.L_24:
        /*006c*/ 	.word	0x00000000
        /*0070*/ 	.short	0x0000
        /*0072*/ 	.short	0x0000
        /*0074*/ 	.byte	0x00, 0xf4, 0x21, 0x00


	//----- nvinfo : EIATTR_SPARSE_MMA_MASK
	.align		4
.L_25:
        /*0078*/ 	.byte	0x03, 0x50
        /*007a*/ 	.short	0x0000


	//----- nvinfo : EIATTR_MAXREG_COUNT
	.align		4
        /*007c*/ 	.byte	0x03, 0x1b
        /*007e*/ 	.short	0x00ff


	//----- nvinfo : EIATTR_EXIT_INSTR_OFFSETS
	.align		4
        /*0080*/ 	.byte	0x04, 0x1c
        /*0082*/ 	.short	(.L_27 - .L_26)


	//   ....[0]....
.L_26:
        /*0084*/ 	.word	0x00000b30


	//   ....[1]....
        /*0088*/ 	.word	0x00000b50


	//----- nvinfo : EIATTR_REQNTID
	.align		4
.L_27:
        /*008c*/ 	.byte	0x04, 0x10
        /*008e*/ 	.short	(.L_29 - .L_28)
.L_28:
        /*0090*/ 	.word	0x00000080
        /*0094*/ 	.word	0x00000001
        /*0098*/ 	.word	0x00000001


	//----- nvinfo : EIATTR_CBANK_PARAM_SIZE
	.align		4
.L_29:
        /*009c*/ 	.byte	0x03, 0x19
        /*009e*/ 	.short	0x0034


	//----- nvinfo : EIATTR_PARAM_CBANK
	.align		4
        /*00a0*/ 	.byte	0x04, 0x0a
        /*00a2*/ 	.short	(.L_31 - .L_30)
	.align		4
.L_30:
        /*00a4*/ 	.word	index@(.nv.constant0.triton_poi_fused__native_batch_norm_legit_no_training_leaky_relu_8)
        /*00a8*/ 	.short	0x0210
        /*00aa*/ 	.short	0x0034


	//----- nvinfo : EIATTR_SW_WAR
	.align		4
.L_31:
        /*00ac*/ 	.byte	0x04, 0x36
        /*00ae*/ 	.short	(.L_33 - .L_32)
.L_32:
        /*00b0*/ 	.word	0x00000008
.L_33:


//--------------------- .nv.callgraph             --------------------------
	.section	.nv.callgraph,"",@"SHT_CUDA_CALLGRAPH"
	.align	4
	.sectionentsize	8
	.align		4
        /*0000*/ 	.word	0x00000000
	.align		4
        /*0004*/ 	.word	0xffffffff
	.align		4
        /*0008*/ 	.word	0x00000000
	.align		4
        /*000c*/ 	.word	0xfffffffe
	.align		4
        /*0010*/ 	.word	0x00000000
	.align		4
        /*0014*/ 	.word	0xfffffffd
	.align		4
        /*0018*/ 	.word	0x00000000
	.align		4
        /*001c*/ 	.word	0xfffffffc


//--------------------- .nv.constant4             --------------------------
	.section	.nv.constant4,"a",@progbits
	.align	8
	.align		8
.nv.constant4:
        /*0000*/ 	.dword	_$_str
	.align		8
        /*0008*/ 	.dword	_$_str_$_2


//--------------------- .text.triton_poi_fused__native_batch_norm_legit_no_training_leaky_relu_8 --------------------------
	.section	.text.triton_poi_fused__native_batch_norm_legit_no_training_leaky_relu_8,"ax",@progbits
	.align	128
        .global         triton_poi_fused__native_batch_norm_legit_no_training_leaky_relu_8
        .type           triton_poi_fused__native_batch_norm_legit_no_training_leaky_relu_8,@function
        .size           triton_poi_fused__native_batch_norm_legit_no_training_leaky_relu_8,(.L_x_1 - triton_poi_fused__native_batch_norm_legit_no_training_leaky_relu_8)
        .other          triton_poi_fused__native_batch_norm_legit_no_training_leaky_relu_8,@"STO_CUDA_ENTRY STV_DEFAULT"
triton_poi_fused__native_batch_norm_legit_no_training_leaky_relu_8:
.text.triton_poi_fused__native_batch_norm_legit_no_training_leaky_relu_8:
[----:B------:R-:W0:Y:S02]  /*0000*/  LDC R1, c[0x0][0x28] ;  /* 0x00000a00ff017b82 */ /* 0x000e240000000800 */
[----:B------:R-:W1:Y:S01]  /*0010*/  S2R R0, SR_TID.X ;  /* 0x0000000000007919 */ /* 0x000e620000002100 */
[----:B------:R-:W2:Y:S01]  /*0020*/  LDC.64 R28, c[0x0][0x228] ;  /* 0x00008a00ff1c7b82 */ /* 0x000ea20000000a00 */
[----:B------:R-:W3:Y:S07]  /*0030*/  S2R R3, SR_CTAID.X ;  /* 0x0000000000037919 */ /* 0x000eee0000002500 */
[----:B------:R-:W4:Y:S01]  /*0040*/  LDC.64 R32, c[0x0][0x218] ;  /* 0x00008600ff207b82 */ /* 0x000f220000000a00 */
[----:B------:R-:W-:Y:S01]  /*0050*/  ULDC.64 UR4, c[0x0][0x208] ;  /* 0x0000820000047ab9 */ /* 0x000fe20000000a00 */
[----:B------:R-:W-:-:S02]  /*0060*/  CS2R R4, SRZ ;  /* 0x0000000000047805 */ /* 0x000fc4000001ff00 */
[----:B------:R-:W-:Y:S02]  /*0070*/  CS2R R6, SRZ ;  /* 0x0000000000067805 */ /* 0x000fe4000001ff00 */
[----:B------:R-:W-:Y:S02]  /*0080*/  CS2R R8, SRZ ;  /* 0x0000000000087805 */ /* 0x000fe4000001ff00 */
[----:B------:R-:W-:Y:S01]  /*0090*/  CS2R R10, SRZ ;  /* 0x00000000000a7805 */ /* 0x000fe2000001ff00 */
[----:B------:R-:W5:Y:S01]  /*00a0*/  LDC.64 R30, c[0x0][0x220] ;  /* 0x00008800ff1e7b82 */ /* 0x000f620000000a00 */
[----:B-1----:R-:W-:-:S04]  /*00b0*/  SHF.L.U32 R0, R0, 0x2, RZ ;  /* 0x0000000200007819 */ /* 0x002fc800000006ff */
[----:B------:R-:W-:Y:S02]  /*00c0*/  LOP3.LUT R0, R0, 0x1fc, RZ, 0xc0, !PT ;  /* 0x000001fc00007812 */ /* 0x000fe400078ec0ff */
[----:B---3--:R-:W-:Y:S02]  /*00d0*/  SHF.R.S32.HI R2, RZ, 0x15, R3 ;  /* 0x00000015ff027819 */ /* 0x008fe40000011403 */
[----:B------:R-:W-:Y:S02]  /*00e0*/  LEA R0, R3, R0, 0xa ;  /* 0x0000000003007211 */ /* 0x000fe400078e50ff */
[----:B------:R-:W-:Y:S02]  /*00f0*/  SGXT R3, R2, 0x1 ;  /* 0x000000010203781a */ /* 0x000fe40000000200 */
[----:B------:R-:W-:Y:S02]  /*0100*/  ISETP.GE.AND P1, PT, R0, 0x54800, PT ;  /* 0x000548000000780c */ /* 0x000fe40003f26270 */
[----:B------:R-:W-:-:S02]  /*0110*/  CS2R R12, SRZ ;  /* 0x00000000000c7805 */ /* 0x000fc4000001ff00 */
[----:B------:R-:W-:Y:S02]  /*0120*/  LEA.HI R3, R3, R0, RZ, 0x7 ;  /* 0x0000000003037211 */ /* 0x000fe400078f38ff */
[----:B------:R-:W-:Y:S01]  /*0130*/  CS2R R14, SRZ ;  /* 0x00000000000e7805 */ /* 0x000fe2000001ff00 */
[----:B----4-:R-:W-:Y:S01]  /*0140*/  IMAD.WIDE R32, R0, 0x4, R32 ;  /* 0x0000000400207825 */ /* 0x010fe200078e0220 */
[----:B------:R-:W-:-:S04]  /*0150*/  LOP3.LUT R3, R3, 0xffffff80, RZ, 0xc0, !PT ;  /* 0xffffff8003037812 */ /* 0x000fc800078ec0ff */
[----:B------:R-:W-:Y:S01]  /*0160*/  IADD3 R3, R0, -R3, RZ ;  /* 0x8000000300037210 */ /* 0x000fe20007ffe0ff */
[----:B------:R-:W3:Y:S04]  /*0170*/  @!P1 LDG.E.128 R4, desc[UR4][R32.64] ;  /* 0x0000000420049981 */ /* 0x000ee8000c1e1d00 */
[----:B--2---:R-:W-:-:S04]  /*0180*/  IMAD.WIDE R28, R3, 0x4, R28 ;  /* 0x00000004031c7825 */ /* 0x004fc800078e021c */
[----:B-----5:R-:W-:Y:S01]  /*0190*/  IMAD.WIDE R30, R3, 0x4, R30 ;  /* 0x00000004031e7825 */ /* 0x020fe200078e021e */
[----:B------:R-:W2:Y:S04]  /*01a0*/  @!P1 LDG.E.EL.128 R12, desc[UR4][R28.64] ;  /* 0x000000041c0c9981 */ /* 0x000ea8000c2e1d00 */
[----:B------:R-:W3:Y:S01]  /*01b0*/  @!P1 LDG.E.EL.128 R8, desc[UR4][R30.64] ;  /* 0x000000041e089981 */ /* 0x000ee2000c2e1d00 */
[----:B------:R-:W-:-:S04]  /*01c0*/  IADD3 R2, R0, 0x200, RZ ;  /* 0x0000020000027810 */ /* 0x000fc80007ffe0ff */
[----:B------:R-:W-:Y:S02]  /*01d0*/  ISETP.GE.AND P0, PT, R2, 0x54800, PT ;  /* 0x000548000200780c */ /* 0x000fe40003f06270 */
[----:B------:R-:W-:Y:S02]  /*01e0*/  CS2R R24, SRZ ;  /* 0x0000000000187805 */ /* 0x000fe4000001ff00 */
[----:B------:R-:W-:Y:S02]  /*01f0*/  CS2R R26, SRZ ;  /* 0x00000000001a7805 */ /* 0x000fe4000001ff00 */
[----:B------:R-:W-:Y:S02]  /*0200*/  CS2R R16, SRZ ;  /* 0x0000000000107805 */ /* 0x000fe4000001ff00 */
[----:B------:R-:W-:Y:S02]  /*0210*/  CS2R R18, SRZ ;  /* 0x0000000000127805 */ /* 0x000fe4000001ff00 */
[----:B------:R-:W-:-:S02]  /*0220*/  CS2R R20, SRZ ;  /* 0x0000000000147805 */ /* 0x000fc4000001ff00 */
[----:B------:R-:W-:Y:S01]  /*0230*/  CS2R R22, SRZ ;  /* 0x0000000000167805 */ /* 0x000fe2000001ff00 */
[----:B------:R-:W4:Y:S04]  /*0240*/  @!P0 LDG.E.EL.128 R24, desc[UR4][R28.64] ;  /* 0x000000041c188981 */ /* 0x000f28000c2e1d00 */
[----:B------:R-:W5:Y:S04]  /*0250*/  @!P0 LDG.E.128 R16, desc[UR4][R32.64+0x800] ;  /* 0x0008000420108981 */ /* 0x000f68000c1e1d00 */
[----:B------:R1:W5:Y:S01]  /*0260*/  @!P0 LDG.E.EL.128 R20, desc[UR4][R30.64] ;  /* 0x000000041e148981 */ /* 0x000362000c2e1d00 */
[----:B------:R-:W-:Y:S01]  /*0270*/  HFMA2.MMA R2, -RZ, RZ, 1.625, 0 ;  /* 0x3e800000ff027435 */ /* 0x000fe200000001ff */
[----:B-1----:R-:W1:Y:S02]  /*0280*/  LDC.64 R30, c[0x0][0x238] ;  /* 0x00008e00ff1e7b82 */ /* 0x002e640000000a00 */
[----:B-1----:R-:W-:-:S04]  /*0290*/  IMAD.WIDE R30, R3, 0x4, R30 ;  /* 0x00000004031e7825 */ /* 0x002fc800078e021e */
[----:B--2---:R-:W-:Y:S01]  /*02a0*/  FADD R12, R12, 9.9999997473787516356e-06 ;  /* 0x3727c5ac0c0c7421 */ /* 0x004fe20000000000 */
[----:B---3--:R-:W-:-:S05]  /*02b0*/  FADD R5, -R9, R5 ;  /* 0x0000000509057221 */ /* 0x008fca0000000100 */
[----:B------:R-:W1:Y:S01]  /*02c0*/  MUFU.SQRT R12, R12 ;  /* 0x0000000c000c7308 */ /* 0x000e620000002000 */
[----:B------:R-:W-:Y:S01]  /*02d0*/  FADD R9, R13, 9.9999997473787516356e-06 ;  /* 0x3727c5ac0d097421 */ /* 0x000fe20000000000 */
[----:B------:R-:W-:Y:S01]  /*02e0*/  FADD R4, -R8, R4 ;  /* 0x0000000408047221 */ /* 0x000fe20000000100 */
[----:B------:R-:W-:Y:S01]  /*02f0*/  FADD R8, R14, 9.9999997473787516356e-06 ;  /* 0x3727c5ac0e087421 */ /* 0x000fe20000000000 */
[----:B------:R-:W-:-:S04]  /*0300*/  FADD R13, R15, 9.9999997473787516356e-06 ;  /* 0x3727c5ac0f0d7421 */ /* 0x000fc80000000000 */
[----:B------:R-:W2:Y:S01]  /*0310*/  MUFU.SQRT R9, R9 ;  /* 0x0000000900097308 */ /* 0x000ea20000002000 */
[----:B-1----:R-:W-:-:S07]  /*0320*/  FSETP.GT.AND P5, PT, R12, 8.50705917302346158658e+37, PT ;  /* 0x7e8000000c00780b */ /* 0x002fce0003fa4000 */
[----:B------:R-:W1:Y:S01]  /*0330*/  MUFU.SQRT R8, R8 ;  /* 0x0000000800087308 */ /* 0x000e620000002000 */
[----:B------:R-:W-:-:S07]  /*0340*/  FSETP.GEU.AND P2, PT, R12, 1.175494350822287508e-38, PT ;  /* 0x008000000c00780b */ /* 0x000fce0003f4e000 */
[----:B------:R-:W3:Y:S01]  /*0350*/  MUFU.SQRT R13, R13 ;  /* 0x0000000d000d7308 */ /* 0x000ee20000002000 */
[----:B--2---:R-:W-:Y:S01]  /*0360*/  FSETP.GT.AND P3, PT, R9, 8.50705917302346158658e+37, PT ;  /* 0x7e8000000900780b */ /* 0x004fe20003f64000 */
[----:B------:R-:W-:Y:S01]  /*0370*/  FADD R7, -R11, R7 ;  /* 0x000000070b077221 */ /* 0x000fe20000000100 */
[----:B------:R-:W-:Y:S01]  /*0380*/  FSEL R11, R2, 1, P5 ;  /* 0x3f800000020b7808 */ /* 0x000fe20002800000 */
[----:B----4-:R-:W-:Y:S01]  /*0390*/  FADD R25, R25, 9.9999997473787516356e-06 ;  /* 0x3727c5ac19197421 */ /* 0x010fe20000000000 */
[----:B------:R-:W-:Y:S01]  /*03a0*/  @P5 FMUL R12, R12, 0.25 ;  /* 0x3e8000000c0c5820 */ /* 0x000fe20000400000 */
[----:B-1----:R-:W-:Y:S02]  /*03b0*/  FSETP.GT.AND P6, PT, R8, 8.50705917302346158658e+37, PT ;  /* 0x7e8000000800780b */ /* 0x002fe40003fc4000 */
[----:B------:R-:W1:Y:S01]  /*03c0*/  MUFU.SQRT R14, R25 ;  /* 0x00000019000e7308 */ /* 0x000e620000002000 */
[----:B------:R-:W-:Y:S01]  /*03d0*/  @!P2 FMUL R12, R12, 16777216 ;  /* 0x4b8000000c0ca820 */ /* 0x000fe20000400000 */
[----:B------:R-:W-:Y:S01]  /*03e0*/  @!P2 FMUL R11, R11, 16777216 ;  /* 0x4b8000000b0ba820 */ /* 0x000fe20000400000 */
[----:B------:R-:W-:Y:S01]  /*03f0*/  FADD R24, R24, 9.9999997473787516356e-06 ;  /* 0x3727c5ac18187421 */ /* 0x000fe20000000000 */
[----:B------:R-:W-:Y:S01]  /*0400*/  FSETP.GEU.AND P5, PT, R8, 1.175494350822287508e-38, PT ;  /* 0x008000000800780b */ /* 0x000fe20003fae000 */
[----:B-----5:R-:W-:Y:S01]  /*0410*/  FADD R20, -R20, R16 ;  /* 0x0000001014147221 */ /* 0x020fe20000000100 */
[----:B---3--:R-:W-:-:S02]  /*0420*/  FSETP.GT.AND P2, PT, R13, 8.50705917302346158658e+37, PT ;  /* 0x7e8000000d00780b */ /* 0x008fc40003f44000 */
[C---:B------:R-:W-:Y:S01]  /*0430*/  FSETP.GEU.AND P4, PT, R9.reuse, 1.175494350822287508e-38, PT ;  /* 0x008000000900780b */ /* 0x040fe20003f8e000 */
[----:B------:R-:W-:Y:S01]  /*0440*/  @P3 FMUL R9, R9, 0.25 ;  /* 0x3e80000009093820 */ /* 0x000fe20000400000 */
[----:B------:R-:W-:Y:S01]  /*0450*/  FSEL R16, R2, 1, P3 ;  /* 0x3f80000002107808 */ /* 0x000fe20001800000 */
[----:B------:R2:W3:Y:S01]  /*0460*/  MUFU.SQRT R15, R24 ;  /* 0x00000018000f7308 */ /* 0x0004e20000002000 */
[----:B------:R-:W-:Y:S01]  /*0470*/  FSETP.GEU.AND P3, PT, R13, 1.175494350822287508e-38, PT ;  /* 0x008000000d00780b */ /* 0x000fe20003f6e000 */
[----:B------:R-:W-:Y:S01]  /*0480*/  @P6 FMUL R8, R8, 0.25 ;  /* 0x3e80000008086820 */ /* 0x000fe20000400000 */
[----:B------:R-:W-:Y:S01]  /*0490*/  FADD R27, R27, 9.9999997473787516356e-06 ;  /* 0x3727c5ac1b1b7421 */ /* 0x000fe20000000000 */
[----:B------:R-:W-:Y:S01]  /*04a0*/  FADD R6, -R10, R6 ;  /* 0x000000060a067221 */ /* 0x000fe20000000100 */
[----:B--2---:R-:W-:Y:S01]  /*04b0*/  FSEL R24, R2, 1, P6 ;  /* 0x3f80000002187808 */ /* 0x004fe20003000000 */
[----:B------:R-:W-:Y:S02]  /*04c0*/  @!P5 FMUL R8, R8, 16777216 ;  /* 0x4b8000000808d820 */ /* 0x000fe40000400000 */
[----:B------:R-:W-:Y:S01]  /*04d0*/  @P2 FMUL R13, R13, 0.25 ;  /* 0x3e8000000d0d2820 */ /* 0x000fe20000400000 */
[----:B------:R-:W2:Y:S01]  /*04e0*/  MUFU.SQRT R10, R27 ;  /* 0x0000001b000a7308 */ /* 0x000ea20000002000 */
[----:B------:R-:W-:Y:S01]  /*04f0*/  @!P5 FMUL R24, R24, 16777216 ;  /* 0x4b8000001818d820 */ /* 0x000fe20000400000 */
[----:B-1----:R-:W-:-:S03]  /*0500*/  FSETP.GT.AND P5, PT, R14, 8.50705917302346158658e+37, PT ;  /* 0x7e8000000e00780b */ /* 0x002fc60003fa4000 */
[----:B------:R-:W-:Y:S01]  /*0510*/  @!P3 FMUL R13, R13, 16777216 ;  /* 0x4b8000000d0db820 */ /* 0x000fe20000400000 */
[----:B------:R-:W-:Y:S01]  /*0520*/  FSEL R25, R2, 1, P2 ;  /* 0x3f80000002197808 */ /* 0x000fe20001000000 */
[----:B------:R-:W-:Y:S01]  /*0530*/  @!P4 FMUL R9, R9, 16777216 ;  /* 0x4b8000000909c820 */ /* 0x000fe20000400000 */
[----:B------:R-:W-:Y:S01]  /*0540*/  @!P4 FMUL R16, R16, 16777216 ;  /* 0x4b8000001010c820 */ /* 0x000fe20000400000 */
[----:B------:R-:W-:Y:S01]  /*0550*/  FSETP.GEU.AND P2, PT, R14, 1.175494350822287508e-38, PT ;  /* 0x008000000e00780b */ /* 0x000fe20003f4e000 */
[----:B------:R-:W1:Y:S01]  /*0560*/  MUFU.RCP R29, R8 ;  /* 0x00000008001d7308 */ /* 0x000e620000001000 */
[----:B---3--:R-:W-:Y:S01]  /*0570*/  FSETP.GT.AND P4, PT, R15, 8.50705917302346158658e+37, PT ;  /* 0x7e8000000f00780b */ /* 0x008fe20003f84000 */
[----:B------:R-:W-:-:S06]  /*0580*/  FADD R21, -R21, R17 ;  /* 0x0000001115157221 */ /* 0x000fcc0000000100 */
[----:B------:R-:W3:Y:S01]  /*0590*/  MUFU.RCP R28, R13 ;  /* 0x0000000d001c7308 */ /* 0x000ee20000001000 */
[----:B------:R-:W-:Y:S01]  /*05a0*/  @P5 FMUL R14, R14, 0.25 ;  /* 0x3e8000000e0e5820 */ /* 0x000fe20000400000 */
[----:B------:R-:W-:-:S06]  /*05b0*/  @!P3 FMUL R25, R25, 16777216 ;  /* 0x4b8000001919b820 */ /* 0x000fcc0000400000 */
[----:B------:R-:W4:Y:S01]  /*05c0*/  MUFU.RCP R12, R12 ;  /* 0x0000000c000c7308 */ /* 0x000f220000001000 */
[----:B--2---:R-:W-:-:S07]  /*05d0*/  FSETP.GT.AND P3, PT, R10, 8.50705917302346158658e+37, PT ;  /* 0x7e8000000a00780b */ /* 0x004fce0003f64000 */
[----:B------:R2:W5:Y:S01]  /*05e0*/  MUFU.RCP R17, R9 ;  /* 0x0000000900117308 */ /* 0x0005620000001000 */
[----:B------:R-:W-:Y:S01]  /*05f0*/  FADD R22, -R22, R18 ;  /* 0x0000001216167221 */ /* 0x000fe20000000100 */
[C---:B------:R-:W-:Y:S01]  /*0600*/  FSETP.GEU.AND P6, PT, R15.reuse, 1.175494350822287508e-38, PT ;  /* 0x008000000f00780b */ /* 0x040fe20003fce000 */
[----:B------:R-:W-:Y:S01]  /*0610*/  @!P2 FMUL R14, R14, 16777216 ;  /* 0x4b8000000e0ea820 */ /* 0x000fe20000400000 */
[----:B--2---:R-:W2:Y:S01]  /*0620*/  LDC.64 R8, c[0x0][0x230] ;  /* 0x00008c00ff087b82 */ /* 0x004ea20000000a00 */
[----:B------:R-:W-:Y:S01]  /*0630*/  @P4 FMUL R15, R15, 0.25 ;  /* 0x3e8000000f0f4820 */ /* 0x000fe20000400000 */
[----:B------:R-:W-:Y:S01]  /*0640*/  FSEL R18, R2, 1, P4 ;  /* 0x3f80000002127808 */ /* 0x000fe20002000000 */
[----:B------:R-:W-:Y:S01]  /*0650*/  FADD R27, -R23, R19 ;  /* 0x00000013171b7221 */ /* 0x000fe20000000100 */
[----:B------:R-:W-:Y:S01]  /*0660*/  FSETP.GEU.AND P4, PT, R10, 1.175494350822287508e-38, PT ;  /* 0x008000000a00780b */ /* 0x000fe20003f8e000 */
[----:B-1----:R-:W-:Y:S01]  /*0670*/  FMUL R19, R29, R24 ;  /* 0x000000181d137220 */ /* 0x002fe20000400000 */
[----:B---3--:R-:W-:Y:S01]  /*0680*/  FMUL R32, R28, R25 ;  /* 0x000000191c207220 */ /* 0x008fe20000400000 */
[----:B------:R-:W1:Y:S01]  /*0690*/  MUFU.RCP R24, R14 ;  /* 0x0000000e00187308 */ /* 0x000e620000001000 */
[----:B----4-:R-:W-:Y:S01]  /*06a0*/  FMUL R11, R12, R11 ;  /* 0x0000000b0c0b7220 */ /* 0x010fe20000400000 */
[----:B-----5:R-:W-:Y:S01]  /*06b0*/  FMUL R12, R17, R16 ;  /* 0x00000010110c7220 */ /* 0x020fe20000400000 */
[----:B------:R-:W-:Y:S01]  /*06c0*/  FMUL R16, R32, R7 ;  /* 0x0000000720107220 */ /* 0x000fe20000400000 */
[----:B------:R-:W-:Y:S01]  /*06d0*/  FSEL R7, R2, 1, P5 ;  /* 0x3f80000002077808 */ /* 0x000fe20002800000 */
[----:B------:R-:W-:-:S04]  /*06e0*/  @P3 FMUL R10, R10, 0.25 ;  /* 0x3e8000000a0a3820 */ /* 0x000fc80000400000 */
[----:B------:R-:W-:Y:S01]  /*06f0*/  @!P2 FMUL R7, R7, 16777216 ;  /* 0x4b8000000707a820 */ /* 0x000fe20000400000 */
[----:B------:R-:W-:Y:S01]  /*0700*/  @!P4 FMUL R10, R10, 16777216 ;  /* 0x4b8000000a0ac820 */ /* 0x000fe20000400000 */
[----:B------:R-:W-:Y:S01]  /*0710*/  FMUL R13, R19, R6 ;  /* 0x00000006130d7220 */ /* 0x000fe20000400000 */
[----:B------:R-:W-:Y:S01]  /*0720*/  FMUL R12, R12, R5 ;  /* 0x000000050c0c7220 */ /* 0x000fe20000400000 */
[----:B------:R-:W-:Y:S01]  /*0730*/  FMUL R25, R11, R4 ;  /* 0x000000040b197220 */ /* 0x000fe20000400000 */
[----:B------:R3:W4:Y:S01]  /*0740*/  MUFU.RCP R28, R10 ;  /* 0x0000000a001c7308 */ /* 0x0007220000001000 */
[----:B-1----:R-:W-:Y:S01]  /*0750*/  FMUL R24, R24, R7 ;  /* 0x0000000718187220 */ /* 0x002fe20000400000 */
[----:B------:R-:W-:Y:S01]  /*0760*/  CS2R R4, SRZ ;  /* 0x0000000000047805 */ /* 0x000fe2000001ff00 */
[----:B--2---:R-:W-:Y:S01]  /*0770*/  IMAD.WIDE R32, R3, 0x4, R8 ;  /* 0x0000000403207825 */ /* 0x004fe200078e0208 */
[----:B------:R-:W-:Y:S02]  /*0780*/  CS2R R6, SRZ ;  /* 0x0000000000067805 */ /* 0x000fe4000001ff00 */
[----:B------:R-:W-:-:S02]  /*0790*/  CS2R R8, SRZ ;  /* 0x0000000000087805 */ /* 0x000fc4000001ff00 */
[----:B---3--:R-:W-:Y:S02]  /*07a0*/  CS2R R10, SRZ ;  /* 0x00000000000a7805 */ /* 0x008fe4000001ff00 */
[----:B------:R-:W2:Y:S04]  /*07b0*/  @!P1 LDG.E.EL.128 R4, desc[UR4][R32.64] ;  /* 0x0000000420049981 */ /* 0x000ea8000c2e1d00 */
[----:B------:R-:W2:Y:S01]  /*07c0*/  @!P1 LDG.E.EL.128 R8, desc[UR4][R30.64] ;  /* 0x000000041e089981 */ /* 0x000ea2000c2e1d00 */
[----:B------:R-:W-:-:S06]  /*07d0*/  @!P6 FMUL R15, R15, 16777216 ;  /* 0x4b8000000f0fe820 */ /* 0x000fcc0000400000 */
[----:B------:R-:W1:Y:S01]  /*07e0*/  MUFU.RCP R15, R15 ;  /* 0x0000000f000f7308 */ /* 0x000e620000001000 */
[----:B------:R-:W-:Y:S01]  /*07f0*/  FSEL R17, R2, 1, P3 ;  /* 0x3f80000002117808 */ /* 0x000fe20001800000 */
[----:B------:R-:W-:-:S04]  /*0800*/  @!P6 FMUL R18, R18, 16777216 ;  /* 0x4b8000001212e820 */ /* 0x000fc80000400000 */
[----:B------:R-:W-:-:S04]  /*0810*/  @!P4 FMUL R17, R17, 16777216 ;  /* 0x4b8000001111c820 */ /* 0x000fc80000400000 */
[----:B----4-:R-:W-:Y:S01]  /*0820*/  FMUL R28, R28, R17 ;  /* 0x000000111c1c7220 */ /* 0x010fe20000400000 */
[----:B-1----:R-:W-:Y:S01]  /*0830*/  FMUL R23, R15, R18 ;  /* 0x000000120f177220 */ /* 0x002fe20000400000 */
[----:B------:R-:W-:Y:S02]  /*0840*/  CS2R R14, SRZ ;  /* 0x00000000000e7805 */ /* 0x000fe4000001ff00 */
[----:B------:R-:W-:Y:S01]  /*0850*/  CS2R R18, SRZ ;  /* 0x0000000000127805 */ /* 0x000fe2000001ff00 */
[----:B------:R-:W-:Y:S01]  /*0860*/  FADD R26, R26, 9.9999997473787516356e-06 ;  /* 0x3727c5ac1a1a7421 */ /* 0x000fe20000000000 */
[----:B--2---:R-:W-:Y:S01]  /*0870*/  FFMA R5, R12, R5, R9 ;  /* 0x000000050c057223 */ /* 0x004fe20000000009 */
[----:B------:R-:W-:Y:S01]  /*0880*/  FFMA R6, R13, R6, R10 ;  /* 0x000000060d067223 */ /* 0x000fe2000000000a */
[----:B------:R-:W-:Y:S01]  /*0890*/  FFMA R7, R16, R7, R11 ;  /* 0x0000000710077223 */ /* 0x000fe2000000000b */
[----:B------:R-:W-:Y:S02]  /*08a0*/  CS2R R12, SRZ ;  /* 0x00000000000c7805 */ /* 0x000fe4000001ff00 */
[----:B------:R-:W-:-:S04]  /*08b0*/  CS2R R16, SRZ ;  /* 0x0000000000107805 */ /* 0x000fc8000001ff00 */
[----:B------:R-:W2:Y:S04]  /*08c0*/  @!P0 LDG.E.EL.128 R12, desc[UR4][R32.64] ;  /* 0x00000004200c8981 */ /* 0x000ea8000c2e1d00 */
[----:B------:R-:W2:Y:S01]  /*08d0*/  @!P0 LDG.E.EL.128 R16, desc[UR4][R30.64] ;  /* 0x000000041e108981 */ /* 0x000ea2000c2e1d00 */
[----:B------:R-:W1:Y:S02]  /*08e0*/  MUFU.SQRT R9, R26 ;  /* 0x0000001a00097308 */ /* 0x000e640000002000 */
[C---:B-1----:R-:W-:Y:S02]  /*08f0*/  FSETP.GT.AND P2, PT, R9.reuse, 8.50705917302346158658e+37, PT ;  /* 0x7e8000000900780b */ /* 0x042fe40003f44000 */
[----:B------:R-:W-:-:S11]  /*0900*/  FSETP.GEU.AND P3, PT, R9, 1.175494350822287508e-38, PT ;  /* 0x008000000900780b */ /* 0x000fd60003f6e000 */
[----:B------:R-:W-:-:S04]  /*0910*/  @P2 FMUL R9, R9, 0.25 ;  /* 0x3e80000009092820 */ /* 0x000fc80000400000 */
[----:B------:R-:W-:Y:S01]  /*0920*/  @!P3 FMUL R9, R9, 16777216 ;  /* 0x4b8000000909b820 */ /* 0x000fe20000400000 */
[----:B------:R-:W-:-:S05]  /*0930*/  FSEL R2, R2, 1, P2 ;  /* 0x3f80000002027808 */ /* 0x000fca0001000000 */
[----:B------:R-:W1:Y:S01]  /*0940*/  MUFU.RCP R9, R9 ;  /* 0x0000000900097308 */ /* 0x000e620000001000 */
[----:B------:R-:W-:Y:S01]  /*0950*/  @!P3 FMUL R2, R2, 16777216 ;  /* 0x4b8000000202b820 */ /* 0x000fe20000400000 */
[----:B------:R-:W-:Y:S01]  /*0960*/  FSETP.GT.AND P5, PT, R7, RZ, PT ;  /* 0x000000ff0700720b */ /* 0x000fe20003fa4000 */
[----:B------:R-:W-:Y:S01]  /*0970*/  FFMA R4, R25, R4, R8 ;  /* 0x0000000419047223 */ /* 0x000fe20000000008 */
[----:B------:R-:W-:Y:S02]  /*0980*/  FSETP.GT.AND P6, PT, R6, RZ, PT ;  /* 0x000000ff0600720b */ /* 0x000fe40003fc4000 */
[----:B------:R-:W-:Y:S01]  /*0990*/  FSETP.GT.AND P2, PT, R5, RZ, PT ;  /* 0x000000ff0500720b */ /* 0x000fe20003f44000 */
[----:B-1----:R-:W-:Y:S02]  /*09a0*/  FMUL R11, R9, R2 ;  /* 0x00000002090b7220 */ /* 0x002fe40000400000 */
[----:B------:R-:W1:Y:S01]  /*09b0*/  LDC.64 R2, c[0x0][0x210] ;  /* 0x00008400ff027b82 */ /* 0x000e620000000a00 */
[----:B------:R-:W-:Y:S01]  /*09c0*/  FMUL R28, R28, R27 ;  /* 0x0000001b1c1c7220 */ /* 0x000fe20000400000 */
[----:B------:R-:W-:Y:S01]  /*09d0*/  FMUL R11, R11, R22 ;  /* 0x000000160b0b7220 */ /* 0x000fe20000400000 */
[----:B------:R-:W-:Y:S01]  /*09e0*/  FMUL R24, R24, R21 ;  /* 0x0000001518187220 */ /* 0x000fe20000400000 */
[----:B------:R-:W-:Y:S01]  /*09f0*/  FMUL R23, R23, R20 ;  /* 0x0000001417177220 */ /* 0x000fe20000400000 */
[----:B------:R-:W-:Y:S01]  /*0a00*/  FSETP.GT.AND P3, PT, R4, RZ, PT ;  /* 0x000000ff0400720b */ /* 0x000fe20003f64000 */
[----:B------:R-:W-:-:S02]  /*0a10*/  @!P5 FMUL R7, R7, 0.0099999997764825820923 ;  /* 0x3c23d70a0707d820 */ /* 0x000fc40000400000 */
[----:B------:R-:W-:Y:S02]  /*0a20*/  @!P6 FMUL R6, R6, 0.0099999997764825820923 ;  /* 0x3c23d70a0606e820 */ /* 0x000fe40000400000 */
[----:B------:R-:W-:-:S08]  /*0a30*/  @!P2 FMUL R5, R5, 0.0099999997764825820923 ;  /* 0x3c23d70a0505a820 */ /* 0x000fd00000400000 */
[----:B------:R-:W-:Y:S01]  /*0a40*/  @!P3 FMUL R4, R4, 0.0099999997764825820923 ;  /* 0x3c23d70a0404b820 */ /* 0x000fe20000400000 */
[----:B-1----:R-:W-:-:S05]  /*0a50*/  IMAD.WIDE R2, R0, 0x4, R2 ;  /* 0x0000000400027825 */ /* 0x002fca00078e0202 */
[----:B------:R1:W-:Y:S01]  /*0a60*/  @!P1 STG.E.128 desc[UR4][R2.64], R4 ;  /* 0x0000000402009986 */ /* 0x0003e2000c101d04 */
[----:B--2---:R-:W-:Y:S01]  /*0a70*/  FFMA R15, R28, R15, R19 ;  /* 0x0000000f1c0f7223 */ /* 0x004fe20000000013 */
[----:B------:R-:W-:Y:S01]  /*0a80*/  FFMA R14, R11, R14, R18 ;  /* 0x0000000e0b0e7223 */ /* 0x000fe20000000012 */
[----:B------:R-:W-:Y:S01]  /*0a90*/  FFMA R12, R23, R12, R16 ;  /* 0x0000000c170c7223 */ /* 0x000fe20000000010 */
[----:B------:R-:W-:Y:S02]  /*0aa0*/  FFMA R13, R24, R13, R17 ;  /* 0x0000000d180d7223 */ /* 0x000fe40000000011 */
[----:B------:R-:W-:Y:S02]  /*0ab0*/  FSETP.GT.AND P4, PT, R15, RZ, PT ;  /* 0x000000ff0f00720b */ /* 0x000fe40003f84000 */
[----:B------:R-:W-:Y:S02]  /*0ac0*/  FSETP.GT.AND P5, PT, R14, RZ, PT ;  /* 0x000000ff0e00720b */ /* 0x000fe40003fa4000 */
[----:B------:R-:W-:-:S02]  /*0ad0*/  FSETP.GT.AND P6, PT, R13, RZ, PT ;  /* 0x000000ff0d00720b */ /* 0x000fc40003fc4000 */
[----:B------:R-:W-:-:S07]  /*0ae0*/  FSETP.GT.AND P2, PT, R12, RZ, PT ;  /* 0x000000ff0c00720b */ /* 0x000fce0003f44000 */
[----:B------:R-:W-:Y:S02]  /*0af0*/  @!P4 FMUL R15, R15, 0.0099999997764825820923 ;  /* 0x3c23d70a0f0fc820 */ /* 0x000fe40000400000 */
[----:B------:R-:W-:Y:S02]  /*0b00*/  @!P5 FMUL R14, R14, 0.0099999997764825820923 ;  /* 0x3c23d70a0e0ed820 */ /* 0x000fe40000400000 */
[----:B------:R-:W-:Y:S02]  /*0b10*/  @!P6 FMUL R13, R13, 0.0099999997764825820923 ;  /* 0x3c23d70a0d0de820 */ /* 0x000fe40000400000 */
[----:B------:R-:W-:Y:S01]  /*0b20*/  @!P2 FMUL R12, R12, 0.0099999997764825820923 ;  /* 0x3c23d70a0c0ca820 */ /* 0x000fe20000400000 */
[----:B-1----:R-:W-:Y:S06]  /*0b30*/  @P0 EXIT ;  /* 0x000000000000094d */ /* 0x002fec0003800000 */
[----:B------:R-:W-:Y:S01]  /*0b40*/  STG.E.128 desc[UR4][R2.64+0x800], R12 ;  /* 0x0008000c02007986 */ /* 0x000fe2000c101d04 */
[----:B------:R-:W-:Y:S05]  /*0b50*/  EXIT ;  /* 0x000000000000794d */ /* 0x000fea0003800000 */
.L_x_0:
[----:B------:R-:W-:-:S00]  /*0b60*/  BRA `(.L_x_0) ;  /* 0xfffffffc00fc7947 */ /* 0x000fc0000383ffff */
[----:B------:R-:W-:-:S00]  /*0b70*/  NOP ;  /* 0x0000000000007918 */ /* 0x000fc00000000000 */
        /* <DEDUP_REMOVED lines=8> */
.L_x_1:


//--------------------- .nv.global.init           --------------------------
	.section	.nv.global.init,"aw",@progbits
.nv.global.init:
	.type		_$_str,@object
	.size		_$_str,(_$_str_$_2 - _$_str)
_$_str:
        /*0000*/ 	.byte	0x5f, 0x5f, 0x43, 0x55, 0x44, 0x41, 0x5f, 0x46, 0x54, 0x5a, 0x00
	.type		_$_str_$_2,@object
	.size		_$_str_$_2,(.L_1 - _$_str_$_2)
_$_str_$_2:
        /*000b*/ 	.byte	0x5f, 0x5f, 0x43, 0x55, 0x44, 0x41, 0x5f, 0x50, 0x52, 0x45, 0x43, 0x5f, 0x53, 0x51, 0x52, 0x54
        /*001b*/ 	.byte	0x00
.L_1:


//--------------------- .nv.constant0.triton_poi_fused__native_batch_norm_legit_no_training_leaky_relu_8 --------------------------
	.section	.nv.constant0.triton_poi_fused__native_batch_norm_legit_no_training_leaky_relu_8,"a",@progbits
	.sectionflags	@""
	.align	4
.nv.constant0.triton_poi_fused__native_batch_norm_legit_no_training_leaky_relu_8:
	.zero		580
